//
// Generated by NVIDIA NVVM Compiler
//
// Compiler Build ID: CL-36424714
// Cuda compilation tools, release 13.0, V13.0.88
// Based on NVVM 20.0.0
//

.version 9.0
.target sm_100
.address_size 64

	// .globl	Ckernel

.visible .entry Ckernel(
	.param .u64 .ptr .align 1 Ckernel_param_0,
	.param .f32 Ckernel_param_1
)
{
	.reg .b32 	%r<2>;
	.reg .b32 	%f<2>;
	.reg .b64 	%rd<5>;

	ld.param.u64 	%rd1, [Ckernel_param_0];
	ld.param.f32 	%f1, [Ckernel_param_1];
	cvta.to.global.u64 	%rd2, %rd1;
	mov.u32 	%r1, %tid.x;
	mul.wide.u32 	%rd3, %r1, 4;
	add.s64 	%rd4, %rd2, %rd3;
	st.global.f32 	[%rd4], %f1;
	ret;

}


// ===== COMPILED SASS (sm_100) =====

	.target	sm_100

	.elftype	@"ET_EXEC"


//--------------------- .note.nv.tkinfo           --------------------------
	.section	.note.nv.tkinfo,"",@"SHT_NOTE"
	.sectionflags	@"SHF_NOTE_NV_TKINFO"
	.tkinfo
        /*0018*/ 	.word	0x00000002
        /*0030*/ 	.string	""
        /*0030*/ 	.string	"ptxas"
        /*0030*/ 	.string	"Cuda compilation tools, release 13.0, V13.0.88"
        /*0030*/ 	.string	"Build cuda_13.0.r13.0/compiler.36424714_0"
        /*0030*/ 	.string	"-arch sm_100 -m 64 "



//--------------------- .note.nv.cuinfo           --------------------------
	.section	.note.nv.cuinfo,"",@"SHT_NOTE"
	.sectionflags	@"SHF_NOTE_NV_CUINFO"
        /*0018*/ 	.short	0x0002
        /*001a*/ 	.short	0x0064
        /*001c*/ 	.short	0x0082
	.zero		2


//--------------------- .nv.info                  --------------------------
	.section	.nv.info,"",@"SHT_CUDA_INFO"
	.align	4


	//----- nvinfo : EIATTR_REGCOUNT
	.align		4
        /*0000*/ 	.byte	0x04, 0x2f
        /*0002*/ 	.short	(.L_1 - .L_0)
	.align		4
.L_0:
        /*0004*/ 	.word	index@(Ckernel)
        /*0008*/ 	.word	0x0000000a


	//----- nvinfo : EIATTR_FRAME_SIZE
	.align		4
.L_1:
        /*000c*/ 	.byte	0x04, 0x11
        /*000e*/ 	.short	(.L_3 - .L_2)
	.align		4
.L_2:
        /*0010*/ 	.word	index@(Ckernel)
        /*0014*/ 	.word	0x00000000


	//----- nvinfo : EIATTR_MIN_STACK_SIZE
	.align		4
.L_3:
        /*0018*/ 	.byte	0x04, 0x12
        /*001a*/ 	.short	(.L_5 - .L_4)
	.align		4
.L_4:
        /*001c*/ 	.word	index@(Ckernel)
        /*0020*/ 	.word	0x00000000
.L_5:


//--------------------- .nv.compat                --------------------------
	.section	.nv.compat,"",@"SHT_CUDA_COMPAT_INFO"
	.align	4
        /*0000*/ 	.byte	0x02, 0x09, 0x00, 0x00, 0x02, 0x02, 0x01, 0x00, 0x02, 0x05, 0x05, 0x00, 0x03, 0x07, 0x01, 0x01
        /*0010*/ 	.byte	0x02, 0x03, 0x00, 0x00, 0x02, 0x06, 0x01, 0x00, 0x04, 0x0b, 0x08, 0x00, 0x09, 0x00, 0x00, 0x00
        /*0020*/ 	.byte	0x00, 0x00, 0x00, 0x00


//--------------------- .nv.info.Ckernel          --------------------------
	.section	.nv.info.Ckernel,"",@"SHT_CUDA_INFO"
	.sectionflags	@""
	.align	4


	//----- nvinfo : EIATTR_CUDA_API_VERSION
	.align		4
        /*0000*/ 	.byte	0x04, 0x37
        /*0002*/ 	.short	(.L_7 - .L_6)
.L_6:
        /*0004*/ 	.word	0x00000082


	//----- nvinfo : EIATTR_KPARAM_INFO
	.align		4
.L_7:
        /*0008*/ 	.byte	0x04, 0x17
        /*000a*/ 	.short	(.L_9 - .L_8)
.L_8:
        /*000c*/ 	.word	0x00000000
        /*0010*/ 	.short	0x0001
        /*0012*/ 	.short	0x0008
        /*0014*/ 	.byte	0x00, 0xf0, 0x11, 0x00


	//----- nvinfo : EIATTR_KPARAM_INFO
	.align		4
.L_9:
        /*0018*/ 	.byte	0x04, 0x17
        /*001a*/ 	.short	(.L_11 - .L_10)
.L_10:
        /*001c*/ 	.word	0x00000000
        /*0020*/ 	.short	0x0000
        /*0022*/ 	.short	0x0000
        /*0024*/ 	.byte	0x00, 0xf5, 0x21, 0x00


	//----- nvinfo : EIATTR_SPARSE_MMA_MASK
	.align		4
.L_11:
        /*0028*/ 	.byte	0x03, 0x50
        /*002a*/ 	.short	0x0000


	//----- nvinfo : EIATTR_MAXREG_COUNT
	.align		4
        /*002c*/ 	.byte	0x03, 0x1b
        /*002e*/ 	.short	0x00ff


	//----- nvinfo : EIATTR_MERCURY_ISA_VERSION
	.align		4
        /*0030*/ 	.byte	0x03, 0x5f
        /*0032*/ 	.short	0x0101


	//----- nvinfo : EIATTR_VRC_CTA_INIT_COUNT
	.align		4
        /*0034*/ 	.byte	0x02, 0x4a
	.zero		1
	.zero		1


	//----- nvinfo : EIATTR_EXIT_INSTR_OFFSETS
	.align		4
        /*0038*/ 	.byte	0x04, 0x1c
        /*003a*/ 	.short	(.L_13 - .L_12)


	//   ....[0]....
.L_12:
        /*003c*/ 	.word	0x00000070


	//----- nvinfo : EIATTR_CBANK_PARAM_SIZE
	.align		4
.L_13:
        /*0040*/ 	.byte	0x03, 0x19
        /*0042*/ 	.short	0x000c


	//----- nvinfo : EIATTR_PARAM_CBANK
	.align		4
        /*0044*/ 	.byte	0x04, 0x0a
        /*0046*/ 	.short	(.L_15 - .L_14)
	.align		4
.L_14:
        /*0048*/ 	.word	index@(.nv.constant0.Ckernel)
        /*004c*/ 	.short	0x0380
        /*004e*/ 	.short	0x000c


	//----- nvinfo : EIATTR_SW_WAR
	.align		4
.L_15:
        /*0050*/ 	.byte	0x04, 0x36
        /*0052*/ 	.short	(.L_17 - .L_16)
.L_16:
        /*0054*/ 	.word	0x00000008
.L_17:


//--------------------- .nv.callgraph             --------------------------
	.section	.nv.callgraph,"",@"SHT_CUDA_CALLGRAPH"
	.align	4
	.sectionentsize	8
	.align		4
        /*0000*/ 	.word	0x00000000
	.align		4
        /*0004*/ 	.word	0xffffffff
	.align		4
        /*0008*/ 	.word	0x00000000
	.align		4
        /*000c*/ 	.word	0xfffffffe
	.align		4
        /*0010*/ 	.word	0x00000000
	.align		4
        /*0014*/ 	.word	0xfffffffd
	.align		4
        /*0018*/ 	.word	0x00000000
	.align		4
        /*001c*/ 	.word	0xfffffffc


//--------------------- .text.Ckernel             --------------------------
	.section	.text.Ckernel,"ax",@progbits
	.align	128
        .global         Ckernel
        .type           Ckernel,@function
        .size           Ckernel,(.L_x_1 - Ckernel)
        .other          Ckernel,@"STO_CUDA_ENTRY STV_DEFAULT"
Ckernel:
.text.Ckernel:
[----:B------:R-:W-:Y:S01]  /*0000*/  LDC R1, c[0x0][0x37c] ;  /* 0x0000df00ff017b82 */ /* 0x000fe20000000800 */
[----:B------:R-:W0:Y:S07]  /*0010*/  S2R R5, SR_TID.X ;  /* 0x0000000000057919 */ /* 0x000e2e0000002100 */
[----:B------:R-:W0:Y:S01]  /*0020*/  LDC.64 R2, c[0x0][0x380] ;  /* 0x0000e000ff027b82 */ /* 0x000e220000000a00 */
[----:B------:R-:W1:Y:S07]  /*0030*/  LDCU.64 UR4, c[0x0][0x358] ;  /* 0x00006b00ff0477ac */ /* 0x000e6e0008000a00 */
[----:B------:R-:W1:Y:S01]  /*0040*/  LDC R7, c[0x0][0x388] ;  /* 0x0000e200ff077b82 */ /* 0x000e620000000800 */
[----:B0-----:R-:W-:-:S05]  /*0050*/  IMAD.WIDE.U32 R2, R5, 0x4, R2 ;  /* 0x0000000405027825 */ /* 0x001fca00078e0002 */
[----:B-1----:R-:W-:Y:S01]  /*0060*/  STG.E desc[UR4][R2.64], R7 ;  /* 0x0000000702007986 */ /* 0x002fe2000c101904 */
[----:B------:R-:W-:Y:S05]  /*0070*/  EXIT ;  /* 0x000000000000794d */ /* 0x000fea0003800000 */
.L_x_0:
[----:B------:R-:W-:-:S00]  /*0080*/  BRA `(.L_x_0) ;  /* 0xfffffffc00fc7947 */ /* 0x000fc0000383ffff */
[----:B------:R-:W-:-:S00]  /*0090*/  NOP ;  /* 0x0000000000007918 */ /* 0x000fc00000000000 */
        /* <DEDUP_REMOVED lines=14> */
.L_x_1:


//--------------------- .nv.shared.reserved.0     --------------------------
	.section	.nv.shared.reserved.0,"aw",@nobits
	.weak		__nv_reservedSMEM_offset_0_alias
	.size		__nv_reservedSMEM_offset_0_alias, 0, 64
	.other		__nv_reservedSMEM_offset_0_alias,@"STO_CUDA_RESERVED_SHARED STV_DEFAULT"
__nv_reservedSMEM_offset_0_alias:
	.zero		0
	.zero		64


//--------------------- .nv.constant0.Ckernel     --------------------------
	.section	.nv.constant0.Ckernel,"a",@progbits
	.sectionflags	@""
	.align	4
.nv.constant0.Ckernel:
	.zero		908


//--------------------- SYMBOLS --------------------------

	.type		.nv.reservedSmem.offset0,@object
	.size		.nv.reservedSmem.offset0,0x4
